//
// Generated by NVIDIA NVVM Compiler
//
// Compiler Build ID: CL-36424714
// Cuda compilation tools, release 13.0, V13.0.88
// Based on NVVM 20.0.0
//

.version 9.0
.target sm_100
.address_size 64

	// .globl	_Z10mandelbrotPi

.visible .entry _Z10mandelbrotPi(
	.param .u64 .ptr .align 1 _Z10mandelbrotPi_param_0
)
{
	.reg .pred 	%p<25>;
	.reg .b32 	%r<22>;
	.reg .b64 	%rd<5>;
	.reg .b64 	%fd<89>;

	ld.param.u64 	%rd2, [_Z10mandelbrotPi_param_0];
	mov.u32 	%r9, %ctaid.x;
	mov.u32 	%r10, %ntid.x;
	mov.u32 	%r11, %tid.x;
	mad.lo.s32 	%r1, %r9, %r10, %r11;
	mov.u32 	%r12, %ctaid.y;
	mov.u32 	%r13, %ntid.y;
	mov.u32 	%r14, %tid.y;
	mad.lo.s32 	%r2, %r12, %r13, %r14;
	add.s32 	%r15, %r2, -1;
	setp.gt.u32 	%p1, %r15, 5998;
	add.s32 	%r16, %r1, -1;
	setp.gt.u32 	%p2, %r16, 8998;
	or.pred  	%p3, %p1, %p2;
	@%p3 bra 	$L__BB0_11;
	cvta.to.global.u64 	%rd3, %rd2;
	mad.lo.s32 	%r18, %r2, 9000, %r1;
	mul.wide.u32 	%rd4, %r18, 4;
	add.s64 	%rd1, %rd3, %rd4;
	mov.b32 	%r19, 0;
	st.global.u32 	[%rd1], %r19;
	cvt.rn.f64.u32 	%fd17, %r1;
	fma.rn.f64 	%fd1, %fd17, 0d3F35D867C3ECE2A5, 0dC000000000000000;
	cvt.rn.f64.u32 	%fd18, %r2;
	fma.rn.f64 	%fd2, %fd18, 0d3F35D867C3ECE2A5, 0dBFF0000000000000;
	mov.f64 	%fd87, 0d0000000000000000;
	mov.b32 	%r3, 1;
	mov.f64 	%fd88, %fd87;
$L__BB0_2:
	mul.f64 	%fd19, %fd87, %fd87;
	mul.f64 	%fd20, %fd88, %fd88;
	sub.f64 	%fd21, %fd19, %fd20;
	mul.f64 	%fd22, %fd87, %fd88;
	fma.rn.f64 	%fd23, %fd87, %fd88, %fd22;
	add.f64 	%fd5, %fd1, %fd21;
	add.f64 	%fd6, %fd2, %fd23;
	abs.f64 	%fd24, %fd5;
	abs.f64 	%fd25, %fd6;
	setp.gt.f64 	%p4, %fd24, %fd25;
	selp.f64 	%fd26, %fd24, %fd25, %p4;
	selp.f64 	%fd27, %fd25, %fd24, %p4;
	div.rn.f64 	%fd28, %fd27, %fd26;
	fma.rn.f64 	%fd29, %fd28, %fd28, 0d3FF0000000000000;
	sqrt.rn.f64 	%fd30, %fd29;
	mul.f64 	%fd31, %fd26, %fd30;
	setp.eq.f64 	%p5, %fd26, 0d0000000000000000;
	setp.gt.f64 	%p6, %fd26, 0d7FEFFFFFFFFFFFFF;
	setp.gt.f64 	%p7, %fd27, 0d7FEFFFFFFFFFFFFF;
	add.f64 	%fd32, %fd24, %fd25;
	selp.f64 	%fd33, %fd32, %fd31, %p6;
	selp.f64 	%fd34, %fd32, %fd33, %p5;
	selp.f64 	%fd35, %fd32, %fd34, %p7;
	setp.ltu.f64 	%p8, %fd35, 0d4000000000000000;
	@%p8 bra 	$L__BB0_3;
	bra.uni 	$L__BB0_9;
$L__BB0_3:
	mul.f64 	%fd36, %fd5, %fd5;
	mul.f64 	%fd37, %fd6, %fd6;
	sub.f64 	%fd38, %fd36, %fd37;
	mul.f64 	%fd39, %fd5, %fd6;
	fma.rn.f64 	%fd40, %fd5, %fd6, %fd39;
	add.f64 	%fd7, %fd1, %fd38;
	add.f64 	%fd8, %fd2, %fd40;
	abs.f64 	%fd41, %fd7;
	abs.f64 	%fd42, %fd8;
	setp.gt.f64 	%p9, %fd41, %fd42;
	selp.f64 	%fd43, %fd41, %fd42, %p9;
	selp.f64 	%fd44, %fd42, %fd41, %p9;
	div.rn.f64 	%fd45, %fd44, %fd43;
	fma.rn.f64 	%fd46, %fd45, %fd45, 0d3FF0000000000000;
	sqrt.rn.f64 	%fd47, %fd46;
	mul.f64 	%fd48, %fd43, %fd47;
	setp.eq.f64 	%p10, %fd43, 0d0000000000000000;
	setp.gt.f64 	%p11, %fd43, 0d7FEFFFFFFFFFFFFF;
	setp.gt.f64 	%p12, %fd44, 0d7FEFFFFFFFFFFFFF;
	add.f64 	%fd49, %fd41, %fd42;
	selp.f64 	%fd50, %fd49, %fd48, %p11;
	selp.f64 	%fd51, %fd49, %fd50, %p10;
	selp.f64 	%fd52, %fd49, %fd51, %p12;
	setp.ge.f64 	%p13, %fd52, 0d4000000000000000;
	@%p13 bra 	$L__BB0_8;
	mul.f64 	%fd53, %fd7, %fd7;
	mul.f64 	%fd54, %fd8, %fd8;
	sub.f64 	%fd55, %fd53, %fd54;
	mul.f64 	%fd56, %fd7, %fd8;
	fma.rn.f64 	%fd57, %fd7, %fd8, %fd56;
	add.f64 	%fd9, %fd1, %fd55;
	add.f64 	%fd10, %fd2, %fd57;
	abs.f64 	%fd58, %fd9;
	abs.f64 	%fd59, %fd10;
	setp.gt.f64 	%p14, %fd58, %fd59;
	selp.f64 	%fd60, %fd58, %fd59, %p14;
	selp.f64 	%fd61, %fd59, %fd58, %p14;
	div.rn.f64 	%fd62, %fd61, %fd60;
	fma.rn.f64 	%fd63, %fd62, %fd62, 0d3FF0000000000000;
	sqrt.rn.f64 	%fd64, %fd63;
	mul.f64 	%fd65, %fd60, %fd64;
	setp.eq.f64 	%p15, %fd60, 0d0000000000000000;
	setp.gt.f64 	%p16, %fd60, 0d7FEFFFFFFFFFFFFF;
	setp.gt.f64 	%p17, %fd61, 0d7FEFFFFFFFFFFFFF;
	add.f64 	%fd66, %fd58, %fd59;
	selp.f64 	%fd67, %fd66, %fd65, %p16;
	selp.f64 	%fd68, %fd66, %fd67, %p15;
	selp.f64 	%fd69, %fd66, %fd68, %p17;
	setp.ge.f64 	%p18, %fd69, 0d4000000000000000;
	@%p18 bra 	$L__BB0_7;
	mul.f64 	%fd70, %fd9, %fd9;
	mul.f64 	%fd71, %fd10, %fd10;
	sub.f64 	%fd72, %fd70, %fd71;
	mul.f64 	%fd73, %fd9, %fd10;
	fma.rn.f64 	%fd74, %fd9, %fd10, %fd73;
	add.f64 	%fd87, %fd1, %fd72;
	add.f64 	%fd88, %fd2, %fd74;
	abs.f64 	%fd75, %fd87;
	abs.f64 	%fd76, %fd88;
	setp.gt.f64 	%p19, %fd75, %fd76;
	selp.f64 	%fd77, %fd75, %fd76, %p19;
	selp.f64 	%fd78, %fd76, %fd75, %p19;
	div.rn.f64 	%fd79, %fd78, %fd77;
	fma.rn.f64 	%fd80, %fd79, %fd79, 0d3FF0000000000000;
	sqrt.rn.f64 	%fd81, %fd80;
	mul.f64 	%fd82, %fd77, %fd81;
	setp.eq.f64 	%p20, %fd77, 0d0000000000000000;
	setp.gt.f64 	%p21, %fd77, 0d7FEFFFFFFFFFFFFF;
	setp.gt.f64 	%p22, %fd78, 0d7FEFFFFFFFFFFFFF;
	add.f64 	%fd83, %fd75, %fd76;
	selp.f64 	%fd84, %fd83, %fd82, %p21;
	selp.f64 	%fd85, %fd83, %fd84, %p20;
	selp.f64 	%fd86, %fd83, %fd85, %p22;
	setp.ge.f64 	%p23, %fd86, 0d4000000000000000;
	@%p23 bra 	$L__BB0_6;
	bra.uni 	$L__BB0_10;
$L__BB0_6:
	add.s32 	%r3, %r3, 3;
	bra.uni 	$L__BB0_9;
$L__BB0_7:
	add.s32 	%r3, %r3, 2;
	bra.uni 	$L__BB0_9;
$L__BB0_8:
	add.s32 	%r3, %r3, 1;
$L__BB0_9:
	st.global.u32 	[%rd1], %r3;
	bra.uni 	$L__BB0_11;
$L__BB0_10:
	add.s32 	%r3, %r3, 4;
	setp.ne.s32 	%p24, %r3, 1001;
	@%p24 bra 	$L__BB0_2;
$L__BB0_11:
	ret;

}


// ===== COMPILED SASS (sm_100) =====

	.target	sm_100

	.elftype	@"ET_EXEC"


//--------------------- .note.nv.tkinfo           --------------------------
	.section	.note.nv.tkinfo,"",@"SHT_NOTE"
	.sectionflags	@"SHF_NOTE_NV_TKINFO"
	.tkinfo
        /*0018*/ 	.word	0x00000002
        /*0030*/ 	.string	""
        /*0030*/ 	.string	"ptxas"
        /*0030*/ 	.string	"Cuda compilation tools, release 13.0, V13.0.88"
        /*0030*/ 	.string	"Build cuda_13.0.r13.0/compiler.36424714_0"
        /*0030*/ 	.string	"-arch sm_100 -m 64 "



//--------------------- .note.nv.cuinfo           --------------------------
	.section	.note.nv.cuinfo,"",@"SHT_NOTE"
	.sectionflags	@"SHF_NOTE_NV_CUINFO"
        /*0018*/ 	.short	0x0002
        /*001a*/ 	.short	0x0064
        /*001c*/ 	.short	0x0082
	.zero		2


//--------------------- .nv.info                  --------------------------
	.section	.nv.info,"",@"SHT_CUDA_INFO"
	.align	4


	//----- nvinfo : EIATTR_REGCOUNT
	.align		4
        /*0000*/ 	.byte	0x04, 0x2f
        /*0002*/ 	.short	(.L_1 - .L_0)
	.align		4
.L_0:
        /*0004*/ 	.word	index@(_Z10mandelbrotPi)
        /*0008*/ 	.word	0x00000026


	//----- nvinfo : EIATTR_FRAME_SIZE
	.align		4
.L_1:
        /*000c*/ 	.byte	0x04, 0x11
        /*000e*/ 	.short	(.L_3 - .L_2)
	.align		4
.L_2:
        /*0010*/ 	.word	index@($__internal_1_$__cuda_sm20_dsqrt_rn_f64_mediumpath_v1)
        /*0014*/ 	.word	0x00000000


	//----- nvinfo : EIATTR_FRAME_SIZE
	.align		4
.L_3:
        /*0018*/ 	.byte	0x04, 0x11
        /*001a*/ 	.short	(.L_5 - .L_4)
	.align		4
.L_4:
        /*001c*/ 	.word	index@($__internal_0_$__cuda_sm20_div_rn_f64_full)
        /*0020*/ 	.word	0x00000000


	//----- nvinfo : EIATTR_FRAME_SIZE
	.align		4
.L_5:
        /*0024*/ 	.byte	0x04, 0x11
        /*0026*/ 	.short	(.L_7 - .L_6)
	.align		4
.L_6:
        /*0028*/ 	.word	index@(_Z10mandelbrotPi)
        /*002c*/ 	.word	0x00000000


	//----- nvinfo : EIATTR_MIN_STACK_SIZE
	.align		4
.L_7:
        /*0030*/ 	.byte	0x04, 0x12
        /*0032*/ 	.short	(.L_9 - .L_8)
	.align		4
.L_8:
        /*0034*/ 	.word	index@(_Z10mandelbrotPi)
        /*0038*/ 	.word	0x00000000
.L_9:


//--------------------- .nv.compat                --------------------------
	.section	.nv.compat,"",@"SHT_CUDA_COMPAT_INFO"
	.align	4
        /*0000*/ 	.byte	0x02, 0x09, 0x00, 0x00, 0x02, 0x02, 0x01, 0x00, 0x02, 0x05, 0x05, 0x00, 0x03, 0x07, 0x01, 0x01
        /*0010*/ 	.byte	0x02, 0x03, 0x00, 0x00, 0x02, 0x06, 0x01, 0x00, 0x04, 0x0b, 0x08, 0x00, 0x01, 0x00, 0x00, 0x00
        /*0020*/ 	.byte	0x00, 0x00, 0x00, 0x00


//--------------------- .nv.info._Z10mandelbrotPi --------------------------
	.section	.nv.info._Z10mandelbrotPi,"",@"SHT_CUDA_INFO"
	.sectionflags	@""
	.align	4


	//----- nvinfo : EIATTR_CUDA_API_VERSION
	.align		4
        /*0000*/ 	.byte	0x04, 0x37
        /*0002*/ 	.short	(.L_11 - .L_10)
.L_10:
        /*0004*/ 	.word	0x00000082


	//----- nvinfo : EIATTR_KPARAM_INFO
	.align		4
.L_11:
        /*0008*/ 	.byte	0x04, 0x17
        /*000a*/ 	.short	(.L_13 - .L_12)
.L_12:
        /*000c*/ 	.word	0x00000000
        /*0010*/ 	.short	0x0000
        /*0012*/ 	.short	0x0000
        /*0014*/ 	.byte	0x00, 0xf5, 0x21, 0x00


	//----- nvinfo : EIATTR_SPARSE_MMA_MASK
	.align		4
.L_13:
        /*0018*/ 	.byte	0x03, 0x50
        /*001a*/ 	.short	0x0000


	//----- nvinfo : EIATTR_MAXREG_COUNT
	.align		4
        /*001c*/ 	.byte	0x03, 0x1b
        /*001e*/ 	.short	0x00ff


	//----- nvinfo : EIATTR_MERCURY_ISA_VERSION
	.align		4
        /*0020*/ 	.byte	0x03, 0x5f
        /*0022*/ 	.short	0x0101


	//----- nvinfo : EIATTR_VRC_CTA_INIT_COUNT
	.align		4
        /*0024*/ 	.byte	0x02, 0x4a
	.zero		1
	.zero		1


	//----- nvinfo : EIATTR_EXIT_INSTR_OFFSETS
	.align		4
        /*0028*/ 	.byte	0x04, 0x1c
        /*002a*/ 	.short	(.L_15 - .L_14)


	//   ....[0]....
.L_14:
        /*002c*/ 	.word	0x000000d0


	//   ....[1]....
        /*0030*/ 	.word	0x00001500


	//   ....[2]....
        /*0034*/ 	.word	0x00001580


	//----- nvinfo : EIATTR_CRS_STACK_SIZE
	.align		4
.L_15:
        /*0038*/ 	.byte	0x04, 0x1e
        /*003a*/ 	.short	(.L_17 - .L_16)
.L_16:
        /*003c*/ 	.word	0x00000000


	//----- nvinfo : EIATTR_CBANK_PARAM_SIZE
	.align		4
.L_17:
        /*0040*/ 	.byte	0x03, 0x19
        /*0042*/ 	.short	0x0008


	//----- nvinfo : EIATTR_PARAM_CBANK
	.align		4
        /*0044*/ 	.byte	0x04, 0x0a
        /*0046*/ 	.short	(.L_19 - .L_18)
	.align		4
.L_18:
        /*0048*/ 	.word	index@(.nv.constant0._Z10mandelbrotPi)
        /*004c*/ 	.short	0x0380
        /*004e*/ 	.short	0x0008


	//----- nvinfo : EIATTR_SW_WAR
	.align		4
.L_19:
        /*0050*/ 	.byte	0x04, 0x36
        /*0052*/ 	.short	(.L_21 - .L_20)
.L_20:
        /*0054*/ 	.word	0x00000008
.L_21:


//--------------------- .nv.callgraph             --------------------------
	.section	.nv.callgraph,"",@"SHT_CUDA_CALLGRAPH"
	.align	4
	.sectionentsize	8
	.align		4
        /*0000*/ 	.word	0x00000000
	.align		4
        /*0004*/ 	.word	0xffffffff
	.align		4
        /*0008*/ 	.word	0x00000000
	.align		4
        /*000c*/ 	.word	0xfffffffe
	.align		4
        /*0010*/ 	.word	0x00000000
	.align		4
        /*0014*/ 	.word	0xfffffffd
	.align		4
        /*0018*/ 	.word	0x00000000
	.align		4
        /*001c*/ 	.word	0xfffffffc


//--------------------- .text._Z10mandelbrotPi    --------------------------
	.section	.text._Z10mandelbrotPi,"ax",@progbits
	.align	128
        .global         _Z10mandelbrotPi
        .type           _Z10mandelbrotPi,@function
        .size           _Z10mandelbrotPi,(.L_x_33 - _Z10mandelbrotPi)
        .other          _Z10mandelbrotPi,@"STO_CUDA_ENTRY STV_DEFAULT"
_Z10mandelbrotPi:
.text._Z10mandelbrotPi:
[----:B------:R-:W-:Y:S01]  /*0000*/  LDC R1, c[0x0][0x37c] ;  /* 0x0000df00ff017b82 */ /* 0x000fe20000000800 */
[----:B------:R-:W0:Y:S07]  /*0010*/  S2R R3, SR_TID.X ;  /* 0x0000000000037919 */ /* 0x000e2e0000002100 */
[----:B------:R-:W0:Y:S01]  /*0020*/  S2UR UR4, SR_CTAID.X ;  /* 0x00000000000479c3 */ /* 0x000e220000002500 */
[----:B------:R-:W1:Y:S07]  /*0030*/  S2R R0, SR_TID.Y ;  /* 0x0000000000007919 */ /* 0x000e6e0000002200 */
[----:B------:R-:W0:Y:S08]  /*0040*/  LDC R4, c[0x0][0x360] ;  /* 0x0000d800ff047b82 */ /* 0x000e300000000800 */
[----:B------:R-:W1:Y:S08]  /*0050*/  S2UR UR5, SR_CTAID.Y ;  /* 0x00000000000579c3 */ /* 0x000e700000002600 */
[----:B------:R-:W1:Y:S01]  /*0060*/  LDC R5, c[0x0][0x364] ;  /* 0x0000d900ff057b82 */ /* 0x000e620000000800 */
[----:B0-----:R-:W-:-:S02]  /*0070*/  IMAD R4, R4, UR4, R3 ;  /* 0x0000000404047c24 */ /* 0x001fc4000f8e0203 */
[----:B-1----:R-:W-:Y:S02]  /*0080*/  IMAD R5, R5, UR5, R0 ;  /* 0x0000000505057c24 */ /* 0x002fe4000f8e0200 */
[----:B------:R-:W-:-:S05]  /*0090*/  VIADD R0, R4, 0xffffffff ;  /* 0xffffffff04007836 */ /* 0x000fca0000000000 */
[----:B------:R-:W-:Y:S01]  /*00a0*/  ISETP.GT.U32.AND P0, PT, R0, 0x2326, PT ;  /* 0x000023260000780c */ /* 0x000fe20003f04070 */
[----:B------:R-:W-:-:S05]  /*00b0*/  VIADD R0, R5, 0xffffffff ;  /* 0xffffffff05007836 */ /* 0x000fca0000000000 */
[----:B------:R-:W-:-:S13]  /*00c0*/  ISETP.GT.U32.OR P0, PT, R0, 0x176e, P0 ;  /* 0x0000176e0000780c */ /* 0x000fda0000704470 */
[----:B------:R-:W-:Y:S05]  /*00d0*/  @P0 EXIT ;  /* 0x000000000000094d */ /* 0x000fea0003800000 */
[----:B------:R-:W0:Y:S01]  /*00e0*/  LDC.64 R16, c[0x0][0x380] ;  /* 0x0000e000ff107b82 */ /* 0x000e220000000a00 */
[----:B------:R-:W1:Y:S01]  /*00f0*/  LDCU.64 UR4, c[0x0][0x358] ;  /* 0x00006b00ff0477ac */ /* 0x000e620008000a00 */
[----:B------:R-:W-:Y:S01]  /*0100*/  IMAD R3, R5, 0x2328, R4 ;  /* 0x0000232805037824 */ /* 0x000fe200078e0204 */
[----:B------:R-:W2:Y:S01]  /*0110*/  I2F.F64.U32 R14, R4 ;  /* 0x00000004000e7312 */ /* 0x000ea20000201800 */
[----:B------:R-:W-:Y:S01]  /*0120*/  IMAD.MOV.U32 R2, RZ, RZ, -0x3c131d5b ;  /* 0xc3ece2a5ff027424 */ /* 0x000fe200078e00ff */
[----:B------:R-:W-:Y:S01]  /*0130*/  BSSY.RECONVERGENT B0, `(.L_x_0) ;  /* 0x0000143000007945 */ /* 0x000fe20003800200 */
[----:B------:R-:W-:Y:S01]  /*0140*/  IMAD.MOV.U32 R0, RZ, RZ, 0x1 ;  /* 0x00000001ff007424 */ /* 0x000fe200078e00ff */
[----:B------:R-:W-:Y:S02]  /*0150*/  CS2R R22, SRZ ;  /* 0x0000000000167805 */ /* 0x000fe4000001ff00 */
[----:B------:R-:W-:Y:S02]  /*0160*/  CS2R R24, SRZ ;  /* 0x0000000000187805 */ /* 0x000fe4000001ff00 */
[----:B------:R-:W3:Y:S01]  /*0170*/  I2F.F64.U32 R12, R5 ;  /* 0x00000005000c7312 */ /* 0x000ee20000201800 */
[----:B0-----:R-:W-:-:S04]  /*0180*/  IMAD.WIDE.U32 R16, R3, 0x4, R16 ;  /* 0x0000000403107825 */ /* 0x001fc800078e0010 */
[----:B------:R-:W-:Y:S01]  /*0190*/  IMAD.MOV.U32 R3, RZ, RZ, 0x3f35d867 ;  /* 0x3f35d867ff037424 */ /* 0x000fe200078e00ff */
[----:B-1----:R0:W-:Y:S05]  /*01a0*/  STG.E desc[UR4][R16.64], RZ ;  /* 0x000000ff10007986 */ /* 0x0021ea000c101904 */
[-C--:B--2---:R-:W-:Y:S02]  /*01b0*/  DFMA R14, R14, R2.reuse, -2 ;  /* 0xc00000000e0e742b */ /* 0x084fe40000000002 */
[----:B---3--:R-:W-:-:S11]  /*01c0*/  DFMA R12, R12, R2, -1 ;  /* 0xbff000000c0c742b */ /* 0x008fd60000000002 */
.L_x_21:
[C---:B------:R-:W-:Y:S01]  /*01d0*/  DMUL R2, R24.reuse, R24 ;  /* 0x0000001818027228 */ /* 0x040fe20000000000 */
[----:B------:R-:W-:Y:S01]  /*01e0*/  BSSY.RECONVERGENT B1, `(.L_x_1) ;  /* 0x0000022000017945 */ /* 0x000fe20003800200 */
[----:B------:R-:W-:-:S06]  /*01f0*/  DMUL R4, R24, R22 ;  /* 0x0000001618047228 */ /* 0x000fcc0000000000 */
[-C--:B------:R-:W-:Y:S02]  /*0200*/  DFMA R2, R22, R22.reuse, -R2 ;  /* 0x000000161602722b */ /* 0x080fe40000000802 */
[----:B------:R-:W-:-:S06]  /*0210*/  DFMA R4, R24, R22, R4 ;  /* 0x000000161804722b */ /* 0x000fcc0000000004 */
[----:B------:R-:W-:Y:S02]  /*0220*/  DADD R22, R14, R2 ;  /* 0x000000000e167229 */ /* 0x000fe40000000002 */
[----:B------:R-:W-:Y:S01]  /*0230*/  DADD R20, R12, R4 ;  /* 0x000000000c147229 */ /* 0x000fe20000000004 */
[----:B------:R-:W-:-:S05]  /*0240*/  IMAD.MOV.U32 R2, RZ, RZ, 0x1 ;  /* 0x00000001ff027424 */ /* 0x000fca00078e00ff */
[----:B------:R-:W-:Y:S02]  /*0250*/  DADD R6, -RZ, |R22| ;  /* 0x00000000ff067229 */ /* 0x000fe40000000516 */
[--C-:B------:R-:W-:Y:S02]  /*0260*/  DADD R8, -RZ, |R20|.reuse ;  /* 0x00000000ff087229 */ /* 0x100fe40000000514 */
[----:B------:R-:W-:-:S08]  /*0270*/  DSETP.GT.AND P0, PT, |R22|, |R20|, PT ;  /* 0x400000141600722a */ /* 0x000fd00003f04200 */
[----:B------:R-:W-:Y:S02]  /*0280*/  FSEL R19, R7, R9, P0 ;  /* 0x0000000907137208 */ /* 0x000fe40000000000 */
[----:B------:R-:W-:Y:S02]  /*0290*/  FSEL R18, R6, R8, P0 ;  /* 0x0000000806127208 */ /* 0x000fe40000000000 */
[----:B------:R-:W1:Y:S01]  /*02a0*/  MUFU.RCP64H R3, R19 ;  /* 0x0000001300037308 */ /* 0x000e620000001800 */
[----:B------:R-:W-:Y:S02]  /*02b0*/  FSEL R24, R8, R6, P0 ;  /* 0x0000000608187208 */ /* 0x000fe40000000000 */
[----:B------:R-:W-:-:S04]  /*02c0*/  FSEL R25, R9, R7, P0 ;  /* 0x0000000709197208 */ /* 0x000fc80000000000 */
[----:B------:R-:W-:Y:S01]  /*02d0*/  FSETP.GEU.AND P1, PT, |R25|, 6.5827683646048100446e-37, PT ;  /* 0x036000001900780b */ /* 0x000fe20003f2e200 */
[----:B-1----:R-:W-:-:S08]  /*02e0*/  DFMA R4, -R18, R2, 1 ;  /* 0x3ff000001204742b */ /* 0x002fd00000000102 */
[----:B------:R-:W-:-:S08]  /*02f0*/  DFMA R4, R4, R4, R4 ;  /* 0x000000040404722b */ /* 0x000fd00000000004 */
[----:B------:R-:W-:-:S08]  /*0300*/  DFMA R4, R2, R4, R2 ;  /* 0x000000040204722b */ /* 0x000fd00000000002 */
[----:B------:R-:W-:-:S08]  /*0310*/  DFMA R2, -R18, R4, 1 ;  /* 0x3ff000001202742b */ /* 0x000fd00000000104 */
[----:B------:R-:W-:-:S08]  /*0320*/  DFMA R2, R4, R2, R4 ;  /* 0x000000020402722b */ /* 0x000fd00000000004 */
[----:B------:R-:W-:-:S08]  /*0330*/  DMUL R4, R2, R24 ;  /* 0x0000001802047228 */ /* 0x000fd00000000000 */
[----:B------:R-:W-:-:S08]  /*0340*/  DFMA R6, -R18, R4, R24 ;  /* 0x000000041206722b */ /* 0x000fd00000000118 */
[----:B------:R-:W-:-:S10]  /*0350*/  DFMA R4, R2, R6, R4 ;  /* 0x000000060204722b */ /* 0x000fd40000000004 */
[----:B------:R-:W-:-:S05]  /*0360*/  FFMA R2, RZ, R19, R5 ;  /* 0x00000013ff027223 */ /* 0x000fca0000000005 */
[----:B------:R-:W-:-:S13]  /*0370*/  FSETP.GT.AND P0, PT, |R2|, 1.469367938527859385e-39, PT ;  /* 0x001000000200780b */ /* 0x000fda0003f04200 */
[----:B------:R-:W-:Y:S05]  /*0380*/  @P0 BRA P1, `(.L_x_2) ;  /* 0x00000000001c0947 */ /* 0x000fea0000800000 */
[----:B------:R-:W-:Y:S01]  /*0390*/  IMAD.MOV.U32 R6, RZ, RZ, R18 ;  /* 0x000000ffff067224 */ /* 0x000fe200078e0012 */
[----:B------:R-:W-:Y:S01]  /*03a0*/  MOV R2, 0x3f0 ;  /* 0x000003f000027802 */ /* 0x000fe20000000f00 */
[----:B------:R-:W-:Y:S02]  /*03b0*/  IMAD.MOV.U32 R5, RZ, RZ, R19 ;  /* 0x000000ffff057224 */ /* 0x000fe400078e0013 */
[----:B------:R-:W-:Y:S02]  /*03c0*/  IMAD.MOV.U32 R4, RZ, RZ, R24 ;  /* 0x000000ffff047224 */ /* 0x000fe400078e0018 */
[----:B------:R-:W-:-:S07]  /*03d0*/  IMAD.MOV.U32 R3, RZ, RZ, R25 ;  /* 0x000000ffff037224 */ /* 0x000fce00078e0019 */
[----:B0-----:R-:W-:Y:S05]  /*03e0*/  CALL.REL.NOINC `($__internal_0_$__cuda_sm20_div_rn_f64_full) ;  /* 0x0000001000687944 */ /* 0x001fea0003c00000 */
[----:B------:R-:W-:-:S07]  /*03f0*/  IMAD.MOV.U32 R5, RZ, RZ, R3 ;  /* 0x000000ffff057224 */ /* 0x000fce00078e0003 */
.L_x_2:
[----:B------:R-:W-:Y:S05]  /*0400*/  BSYNC.RECONVERGENT B1 ;  /* 0x0000000000017941 */ /* 0x000fea0003800200 */
.L_x_1:
[----:B------:R-:W-:Y:S01]  /*0410*/  DFMA R8, R4, R4, 1 ;  /* 0x3ff000000408742b */ /* 0x000fe20000000004 */
[----:B------:R-:W-:Y:S01]  /*0420*/  BSSY.RECONVERGENT B1, `(.L_x_3) ;  /* 0x0000017000017945 */ /* 0x000fe20003800200 */
[----:B------:R-:W-:Y:S02]  /*0430*/  IMAD.MOV.U32 R4, RZ, RZ, 0x0 ;  /* 0x00000000ff047424 */ /* 0x000fe400078e00ff */
[----:B------:R-:W-:Y:S02]  /*0440*/  IMAD.MOV.U32 R5, RZ, RZ, 0x3fd80000 ;  /* 0x3fd80000ff057424 */ /* 0x000fe400078e00ff */
[----:B------:R-:W1:Y:S04]  /*0450*/  MUFU.RSQ64H R27, R9 ;  /* 0x00000009001b7308 */ /* 0x000e680000001c00 */
[----:B------:R-:W-:-:S05]  /*0460*/  VIADD R26, R9, 0xfcb00000 ;  /* 0xfcb00000091a7836 */ /* 0x000fca0000000000 */
[----:B------:R-:W-:Y:S01]  /*0470*/  ISETP.GE.U32.AND P0, PT, R26, 0x7ca00000, PT ;  /* 0x7ca000001a00780c */ /* 0x000fe20003f06070 */
[----:B-1----:R-:W-:-:S08]  /*0480*/  DMUL R2, R26, R26 ;  /* 0x0000001a1a027228 */ /* 0x002fd00000000000 */
[----:B------:R-:W-:-:S08]  /*0490*/  DFMA R2, R8, -R2, 1 ;  /* 0x3ff000000802742b */ /* 0x000fd00000000802 */
[----:B------:R-:W-:Y:S02]  /*04a0*/  DFMA R4, R2, R4, 0.5 ;  /* 0x3fe000000204742b */ /* 0x000fe40000000004 */
[----:B------:R-:W-:-:S08]  /*04b0*/  DMUL R2, R26, R2 ;  /* 0x000000021a027228 */ /* 0x000fd00000000000 */
[----:B------:R-:W-:-:S08]  /*04c0*/  DFMA R28, R4, R2, R26 ;  /* 0x00000002041c722b */ /* 0x000fd0000000001a */
[----:B------:R-:W-:Y:S02]  /*04d0*/  DMUL R4, R8, R28 ;  /* 0x0000001c08047228 */ /* 0x000fe40000000000 */
[----:B------:R-:W-:Y:S02]  /*04e0*/  VIADD R3, R29, 0xfff00000 ;  /* 0xfff000001d037836 */ /* 0x000fe40000000000 */
[----:B------:R-:W-:-:S04]  /*04f0*/  IMAD.MOV.U32 R2, RZ, RZ, R28 ;  /* 0x000000ffff027224 */ /* 0x000fc800078e001c */
[----:B------:R-:W-:-:S08]  /*0500*/  DFMA R6, R4, -R4, R8 ;  /* 0x800000040406722b */ /* 0x000fd00000000008 */
[----:B------:R-:W-:Y:S01]  /*0510*/  DFMA R10, R6, R2, R4 ;  /* 0x00000002060a722b */ /* 0x000fe20000000004 */
[----:B------:R-:W-:Y:S10]  /*0520*/  @!P0 BRA `(.L_x_4) ;  /* 0x0000000000188947 */ /* 0x000ff40003800000 */
[----:B------:R-:W-:Y:S01]  /*0530*/  IMAD.MOV.U32 R2, RZ, RZ, R26 ;  /* 0x000000ffff027224 */ /* 0x000fe200078e001a */
[----:B------:R-:W-:Y:S02]  /*0540*/  MOV R10, R28 ;  /* 0x0000001c000a7202 */ /* 0x000fe40000000f00 */
[----:B------:R-:W-:-:S07]  /*0550*/  MOV R26, 0x570 ;  /* 0x00000570001a7802 */ /* 0x000fce0000000f00 */
[----:B0-----:R-:W-:Y:S05]  /*0560*/  CALL.REL.NOINC `($__internal_1_$__cuda_sm20_dsqrt_rn_f64_mediumpath_v1) ;  /* 0x0000001400a07944 */ /* 0x001fea0003c00000 */
[----:B------:R-:W-:Y:S02]  /*0570*/  IMAD.MOV.U32 R10, RZ, RZ, R2 ;  /* 0x000000ffff0a7224 */ /* 0x000fe400078e0002 */
[----:B------:R-:W-:-:S07]  /*0580*/  IMAD.MOV.U32 R11, RZ, RZ, R3 ;  /* 0x000000ffff0b7224 */ /* 0x000fce00078e0003 */
.L_x_4:
[----:B------:R-:W-:Y:S05]  /*0590*/  BSYNC.RECONVERGENT B1 ;  /* 0x0000000000017941 */ /* 0x000fea0003800200 */
.L_x_3:
[----:B------:R-:W-:Y:S01]  /*05a0*/  DMUL R10, R18, R10 ;  /* 0x0000000a120a7228 */ /* 0x000fe20000000000 */
[----:B------:R-:W-:Y:S01]  /*05b0*/  UMOV UR6, 0xffffffff ;  /* 0xffffffff00067882 */ /* 0x000fe20000000000 */
[----:B------:R-:W-:Y:S01]  /*05c0*/  DADD R2, |R22|, |R20| ;  /* 0x0000000016027229 */ /* 0x000fe20000000614 */
[----:B------:R-:W-:Y:S01]  /*05d0*/  UMOV UR7, 0x7fefffff ;  /* 0x7fefffff00077882 */ /* 0x000fe20000000000 */
[C---:B------:R-:W-:Y:S02]  /*05e0*/  DSETP.NEU.AND P1, PT, R18.reuse, RZ, PT ;  /* 0x000000ff1200722a */ /* 0x040fe40003f2d000 */
[----:B------:R-:W-:-:S06]  /*05f0*/  DSETP.GT.AND P0, PT, R18, UR6, PT ;  /* 0x0000000612007e2a */ /* 0x000fcc000bf04000 */
[C---:B------:R-:W-:Y:S02]  /*0600*/  FSEL R5, R2.reuse, R10, P0 ;  /* 0x0000000a02057208 */ /* 0x040fe40000000000 */
[C---:B------:R-:W-:Y:S01]  /*0610*/  FSEL R7, R3.reuse, R11, P0 ;  /* 0x0000000b03077208 */ /* 0x040fe20000000000 */
[----:B------:R-:W-:Y:S01]  /*0620*/  DSETP.GT.AND P0, PT, R24, UR6, PT ;  /* 0x0000000618007e2a */ /* 0x000fe2000bf04000 */
[----:B------:R-:W-:Y:S02]  /*0630*/  FSEL R5, R2, R5, !P1 ;  /* 0x0000000502057208 */ /* 0x000fe40004800000 */
[----:B------:R-:W-:-:S03]  /*0640*/  FSEL R7, R3, R7, !P1 ;  /* 0x0000000703077208 */ /* 0x000fc60004800000 */
[----:B------:R-:W-:Y:S02]  /*0650*/  FSEL R2, R2, R5, P0 ;  /* 0x0000000502027208 */ /* 0x000fe40000000000 */
[----:B------:R-:W-:-:S06]  /*0660*/  FSEL R3, R3, R7, P0 ;  /* 0x0000000703037208 */ /* 0x000fcc0000000000 */
[----:B------:R-:W-:-:S14]  /*0670*/  DSETP.GE.AND P0, PT, R2, 2, PT ;  /* 0x400000000200742a */ /* 0x000fdc0003f06000 */
[----:B------:R-:W-:Y:S05]  /*0680*/  @P0 BRA `(.L_x_5) ;  /* 0x0000000c00b40947 */ /* 0x000fea0003800000 */
[-C--:B------:R-:W-:Y:S01]  /*0690*/  DMUL R2, R20, R20.reuse ;  /* 0x0000001414027228 */ /* 0x080fe20000000000 */
[----:B------:R-:W-:Y:S01]  /*06a0*/  BSSY.RECONVERGENT B1, `(.L_x_6) ;  /* 0x0000022000017945 */ /* 0x000fe20003800200 */
[----:B------:R-:W-:-:S06]  /*06b0*/  DMUL R4, R22, R20 ;  /* 0x0000001416047228 */ /* 0x000fcc0000000000 */
[C---:B------:R-:W-:Y:S02]  /*06c0*/  DFMA R2, R22.reuse, R22, -R2 ;  /* 0x000000161602722b */ /* 0x040fe40000000802 */
        /* <DEDUP_REMOVED lines=31> */
.L_x_7:
[----:B------:R-:W-:Y:S05]  /*08c0*/  BSYNC.RECONVERGENT B1 ;  /* 0x0000000000017941 */ /* 0x000fea0003800200 */
.L_x_6:
        /* <DEDUP_REMOVED lines=13> */
[----:B------:R-:W-:Y:S01]  /*09a0*/  VIADD R3, R29, 0xfff00000 ;  /* 0xfff000001d037836 */ /* 0x000fe20000000000 */
[----:B------:R-:W-:-:S05]  /*09b0*/  MOV R2, R28 ;  /* 0x0000001c00027202 */ /* 0x000fca0000000f00 */
[----:B------:R-:W-:-:S08]  /*09c0*/  DFMA R6, R4, -R4, R8 ;  /* 0x800000040406722b */ /* 0x000fd00000000008 */
[----:B------:R-:W-:Y:S01]  /*09d0*/  DFMA R10, R6, R2, R4 ;  /* 0x00000002060a722b */ /* 0x000fe20000000004 */
[----:B------:R-:W-:Y:S10]  /*09e0*/  @!P0 BRA `(.L_x_9) ;  /* 0x0000000000188947 */ /* 0x000ff40003800000 */
[----:B------:R-:W-:Y:S01]  /*09f0*/  IMAD.MOV.U32 R2, RZ, RZ, R26 ;  /* 0x000000ffff027224 */ /* 0x000fe200078e001a */
[----:B------:R-:W-:Y:S01]  /*0a00*/  MOV R26, 0xa30 ;  /* 0x00000a30001a7802 */ /* 0x000fe20000000f00 */
[----:B------:R-:W-:-:S07]  /*0a10*/  IMAD.MOV.U32 R10, RZ, RZ, R28 ;  /* 0x000000ffff0a7224 */ /* 0x000fce00078e001c */
[----:B0-----:R-:W-:Y:S05]  /*0a20*/  CALL.REL.NOINC `($__internal_1_$__cuda_sm20_dsqrt_rn_f64_mediumpath_v1) ;  /* 0x0000001000707944 */ /* 0x001fea0003c00000 */
[----:B------:R-:W-:Y:S02]  /*0a30*/  IMAD.MOV.U32 R10, RZ, RZ, R2 ;  /* 0x000000ffff0a7224 */ /* 0x000fe400078e0002 */
[----:B------:R-:W-:-:S07]  /*0a40*/  IMAD.MOV.U32 R11, RZ, RZ, R3 ;  /* 0x000000ffff0b7224 */ /* 0x000fce00078e0003 */
.L_x_9:
[----:B------:R-:W-:Y:S05]  /*0a50*/  BSYNC.RECONVERGENT B1 ;  /* 0x0000000000017941 */ /* 0x000fea0003800200 */
.L_x_8:
        /* <DEDUP_REMOVED lines=50> */
.L_x_12:
[----:B------:R-:W-:Y:S05]  /*0d80*/  BSYNC.RECONVERGENT B1 ;  /* 0x0000000000017941 */ /* 0x000fea0003800200 */
.L_x_11:
        /* <DEDUP_REMOVED lines=13> */
[----:B------:R-:W-:Y:S01]  /*0e60*/  IADD3 R3, PT, PT, R29, -0x100000, RZ ;  /* 0xfff000001d037810 */ /* 0x000fe20007ffe0ff */
[----:B------:R-:W-:-:S05]  /*0e70*/  IMAD.MOV.U32 R2, RZ, RZ, R28 ;  /* 0x000000ffff027224 */ /* 0x000fca00078e001c */
        /* <DEDUP_REMOVED lines=9> */
.L_x_14:
[----:B------:R-:W-:Y:S05]  /*0f10*/  BSYNC.RECONVERGENT B1 ;  /* 0x0000000000017941 */ /* 0x000fea0003800200 */
.L_x_13:
        /* <DEDUP_REMOVED lines=50> */
.L_x_17:
[----:B------:R-:W-:Y:S05]  /*1240*/  BSYNC.RECONVERGENT B1 ;  /* 0x0000000000017941 */ /* 0x000fea0003800200 */
.L_x_16:
[----:B------:R-:W-:Y:S01]  /*1250*/  DFMA R8, R4, R4, 1 ;  /* 0x3ff000000408742b */ /* 0x000fe20000000004 */
[----:B------:R-:W-:Y:S01]  /*1260*/  BSSY.RECONVERGENT B1, `(.L_x_18) ;  /* 0x0000017000017945 */ /* 0x000fe20003800200 */
[----:B------:R-:W-:Y:S01]  /*1270*/  IMAD.MOV.U32 R4, RZ, RZ, 0x0 ;  /* 0x00000000ff047424 */ /* 0x000fe200078e00ff */
[----:B------:R-:W-:-:S03]  /*1280*/  MOV R5, 0x3fd80000 ;  /* 0x3fd8000000057802 */ /* 0x000fc60000000f00 */
        /* <DEDUP_REMOVED lines=20> */
.L_x_19:
[----:B------:R-:W-:Y:S05]  /*13d0*/  BSYNC.RECONVERGENT B1 ;  /* 0x0000000000017941 */ /* 0x000fea0003800200 */
.L_x_18:
[----:B------:R-:W-:Y:S01]  /*13e0*/  DADD R2, |R22|, |R24| ;  /* 0x0000000016027229 */ /* 0x000fe20000000618 */
[----:B------:R-:W-:Y:S01]  /*13f0*/  UMOV UR6, 0xffffffff ;  /* 0xffffffff00067882 */ /* 0x000fe20000000000 */
[C---:B------:R-:W-:Y:S01]  /*1400*/  DMUL R10, R18.reuse, R10 ;  /* 0x0000000a120a7228 */ /* 0x040fe20000000000 */
        /* <DEDUP_REMOVED lines=12> */
[----:B------:R-:W-:-:S05]  /*14d0*/  VIADD R0, R0, 0x4 ;  /* 0x0000000400007836 */ /* 0x000fca0000000000 */
[----:B------:R-:W-:-:S13]  /*14e0*/  ISETP.NE.AND P0, PT, R0, 0x3e9, PT ;  /* 0x000003e90000780c */ /* 0x000fda0003f05270 */
[----:B------:R-:W-:Y:S05]  /*14f0*/  @P0 BRA `(.L_x_21) ;  /* 0xffffffec00340947 */ /* 0x000fea000383ffff */
[----:B------:R-:W-:Y:S05]  /*1500*/  EXIT ;  /* 0x000000000000794d */ /* 0x000fea0003800000 */
.L_x_20:
[----:B------:R-:W-:Y:S01]  /*1510*/  VIADD R0, R0, 0x3 ;  /* 0x0000000300007836 */ /* 0x000fe20000000000 */
[----:B------:R-:W-:Y:S06]  /*1520*/  BRA `(.L_x_5) ;  /* 0x00000000000c7947 */ /* 0x000fec0003800000 */
.L_x_15:
[----:B------:R-:W-:Y:S01]  /*1530*/  VIADD R0, R0, 0x2 ;  /* 0x0000000200007836 */ /* 0x000fe20000000000 */
[----:B------:R-:W-:Y:S06]  /*1540*/  BRA `(.L_x_5) ;  /* 0x0000000000047947 */ /* 0x000fec0003800000 */
.L_x_10:
[----:B------:R-:W-:-:S07]  /*1550*/  VIADD R0, R0, 0x1 ;  /* 0x0000000100007836 */ /* 0x000fce0000000000 */
.L_x_5:
[----:B------:R-:W-:Y:S05]  /*1560*/  BSYNC.RECONVERGENT B0 ;  /* 0x0000000000007941 */ /* 0x000fea0003800200 */
.L_x_0:
[----:B------:R-:W-:Y:S01]  /*1570*/  STG.E desc[UR4][R16.64], R0 ;  /* 0x0000000010007986 */ /* 0x000fe2000c101904 */
[----:B------:R-:W-:Y:S05]  /*1580*/  EXIT ;  /* 0x000000000000794d */ /* 0x000fea0003800000 */
        .weak           $__internal_0_$__cuda_sm20_div_rn_f64_full
        .type           $__internal_0_$__cuda_sm20_div_rn_f64_full,@function
        .size           $__internal_0_$__cuda_sm20_div_rn_f64_full,($__internal_1_$__cuda_sm20_dsqrt_rn_f64_mediumpath_v1 - $__internal_0_$__cuda_sm20_div_rn_f64_full)
$__internal_0_$__cuda_sm20_div_rn_f64_full:
[----:B------:R-:W-:Y:S01]  /*1590*/  IMAD.MOV.U32 R27, RZ, RZ, R3 ;  /* 0x000000ffff1b7224 */ /* 0x000fe200078e0003 */
[C---:B------:R-:W-:Y:S01]  /*15a0*/  FSETP.GEU.AND P0, PT, |R5|.reuse, 1.469367938527859385e-39, PT ;  /* 0x001000000500780b */ /* 0x040fe20003f0e200 */
[----:B------:R-:W-:Y:S01]  /*15b0*/  IMAD.MOV.U32 R8, RZ, RZ, R6 ;  /* 0x000000ffff087224 */ /* 0x000fe200078e0006 */
[----:B------:R-:W-:Y:S01]  /*15c0*/  LOP3.LUT R3, R5, 0x800fffff, RZ, 0xc0, !PT ;  /* 0x800fffff05037812 */ /* 0x000fe200078ec0ff */
[----:B------:R-:W-:Y:S01]  /*15d0*/  IMAD.MOV.U32 R26, RZ, RZ, R4 ;  /* 0x000000ffff1a7224 */ /* 0x000fe200078e0004 */
[----:B------:R-:W-:Y:S01]  /*15e0*/  FSETP.GEU.AND P2, PT, |R27|, 1.469367938527859385e-39, PT ;  /* 0x001000001b00780b */ /* 0x000fe20003f4e200 */
[----:B------:R-:W-:Y:S01]  /*15f0*/  IMAD.MOV.U32 R10, RZ, RZ, R6 ;  /* 0x000000ffff0a7224 */ /* 0x000fe200078e0006 */
[----:B------:R-:W-:Y:S01]  /*1600*/  MOV R9, R5 ;  /* 0x0000000500097202 */ /* 0x000fe20000000f00 */
[----:B------:R-:W-:Y:S01]  /*1610*/  IMAD.MOV.U32 R30, RZ, RZ, R26 ;  /* 0x000000ffff1e7224 */ /* 0x000fe200078e001a */
[----:B------:R-:W-:Y:S01]  /*1620*/  LOP3.LUT R11, R3, 0x3ff00000, RZ, 0xfc, !PT ;  /* 0x3ff00000030b7812 */ /* 0x000fe200078efcff */
[----:B------:R-:W-:Y:S01]  /*1630*/  IMAD.MOV.U32 R28, RZ, RZ, 0x1 ;  /* 0x00000001ff1c7424 */ /* 0x000fe200078e00ff */
[----:B------:R-:W-:Y:S01]  /*1640*/  LOP3.LUT R3, R27, 0x7ff00000, RZ, 0xc0, !PT ;  /* 0x7ff000001b037812 */ /* 0x000fe200078ec0ff */
[----:B------:R-:W-:Y:S01]  /*1650*/  BSSY.RECONVERGENT B2, `(.L_x_22) ;  /* 0x0000054000027945 */ /* 0x000fe20003800200 */
[----:B------:R-:W-:Y:S01]  /*1660*/  LOP3.LUT R6, R5, 0x7ff00000, RZ, 0xc0, !PT ;  /* 0x7ff0000005067812 */ /* 0x000fe200078ec0ff */
[----:B------:R-:W-:-:S03]  /*1670*/  @!P0 DMUL R10, R8, 8.98846567431157953865e+307 ;  /* 0x7fe00000080a8828 */ /* 0x000fc60000000000 */
[----:B------:R-:W-:Y:S01]  /*1680*/  ISETP.GE.U32.AND P1, PT, R3, R6, PT ;  /* 0x000000060300720c */ /* 0x000fe20003f26070 */
[----:B------:R-:W-:Y:S01]  /*1690*/  @!P2 IMAD.MOV.U32 R32, RZ, RZ, RZ ;  /* 0x000000ffff20a224 */ /* 0x000fe200078e00ff */
[----:B------:R-:W-:Y:S01]  /*16a0*/  @!P2 LOP3.LUT R4, R9, 0x7ff00000, RZ, 0xc0, !PT ;  /* 0x7ff000000904a812 */ /* 0x000fe200078ec0ff */
[----:B------:R-:W0:Y:S03]  /*16b0*/  MUFU.RCP64H R29, R11 ;  /* 0x0000000b001d7308 */ /* 0x000e260000001800 */
[----:B------:R-:W-:Y:S01]  /*16c0*/  @!P2 ISETP.GE.U32.AND P3, PT, R3, R4, PT ;  /* 0x000000040300a20c */ /* 0x000fe20003f66070 */
[----:B------:R-:W-:Y:S01]  /*16d0*/  IMAD.MOV.U32 R4, RZ, RZ, 0x1ca00000 ;  /* 0x1ca00000ff047424 */ /* 0x000fe200078e00ff */
[----:B------:R-:W-:-:S04]  /*16e0*/  @!P0 LOP3.LUT R6, R11, 0x7ff00000, RZ, 0xc0, !PT ;  /* 0x7ff000000b068812 */ /* 0x000fc800078ec0ff */
[C---:B------:R-:W-:Y:S02]  /*16f0*/  @!P2 SEL R7, R4.reuse, 0x63400000, !P3 ;  /* 0x634000000407a807 */ /* 0x040fe40005800000 */
[----:B------:R-:W-:Y:S02]  /*1700*/  SEL R5, R4, 0x63400000, !P1 ;  /* 0x6340000004057807 */ /* 0x000fe40004800000 */
[--C-:B------:R-:W-:Y:S02]  /*1710*/  @!P2 LOP3.LUT R7, R7, 0x80000000, R27.reuse, 0xf8, !PT ;  /* 0x800000000707a812 */ /* 0x100fe400078ef81b */
[----:B------:R-:W-:Y:S01]  /*1720*/  LOP3.LUT R31, R5, 0x800fffff, R27, 0xf8, !PT ;  /* 0x800fffff051f7812 */ /* 0x000fe200078ef81b */
[----:B------:R-:W-:Y:S01]  /*1730*/  IMAD.MOV.U32 R5, RZ, RZ, R3 ;  /* 0x000000ffff057224 */ /* 0x000fe200078e0003 */
[----:B------:R-:W-:-:S06]  /*1740*/  @!P2 LOP3.LUT R33, R7, 0x100000, RZ, 0xfc, !PT ;  /* 0x001000000721a812 */ /* 0x000fcc00078efcff */
[----:B------:R-:W-:Y:S02]  /*1750*/  @!P2 DFMA R30, R30, 2, -R32 ;  /* 0x400000001e1ea82b */ /* 0x000fe40000000820 */
[----:B0-----:R-:W-:-:S08]  /*1760*/  DFMA R32, R28, -R10, 1 ;  /* 0x3ff000001c20742b */ /* 0x001fd0000000080a */
[----:B------:R-:W-:Y:S01]  /*1770*/  DFMA R32, R32, R32, R32 ;  /* 0x000000202020722b */ /* 0x000fe20000000020 */
[----:B------:R-:W-:-:S05]  /*1780*/  @!P2 LOP3.LUT R5, R31, 0x7ff00000, RZ, 0xc0, !PT ;  /* 0x7ff000001f05a812 */ /* 0x000fca00078ec0ff */
[----:B------:R-:W-:Y:S02]  /*1790*/  VIADD R7, R5, 0xffffffff ;  /* 0xffffffff05077836 */ /* 0x000fe40000000000 */
[----:B------:R-:W-:-:S03]  /*17a0*/  DFMA R28, R28, R32, R28 ;  /* 0x000000201c1c722b */ /* 0x000fc6000000001c */
[----:B------:R-:W-:Y:S01]  /*17b0*/  ISETP.GT.U32.AND P0, PT, R7, 0x7feffffe, PT ;  /* 0x7feffffe0700780c */ /* 0x000fe20003f04070 */
[----:B------:R-:W-:-:S04]  /*17c0*/  VIADD R7, R6, 0xffffffff ;  /* 0xffffffff06077836 */ /* 0x000fc80000000000 */
[----:B------:R-:W-:Y:S01]  /*17d0*/  DFMA R34, R28, -R10, 1 ;  /* 0x3ff000001c22742b */ /* 0x000fe2000000080a */
[----:B------:R-:W-:-:S07]  /*17e0*/  ISETP.GT.U32.OR P0, PT, R7, 0x7feffffe, P0 ;  /* 0x7feffffe0700780c */ /* 0x000fce0000704470 */
[----:B------:R-:W-:-:S08]  /*17f0*/  DFMA R34, R28, R34, R28 ;  /* 0x000000221c22722b */ /* 0x000fd0000000001c */
[----:B------:R-:W-:-:S08]  /*1800*/  DMUL R32, R34, R30 ;  /* 0x0000001e22207228 */ /* 0x000fd00000000000 */
[----:B------:R-:W-:-:S08]  /*1810*/  DFMA R28, R32, -R10, R30 ;  /* 0x8000000a201c722b */ /* 0x000fd0000000001e */
[----:B------:R-:W-:Y:S01]  /*1820*/  DFMA R28, R34, R28, R32 ;  /* 0x0000001c221c722b */ /* 0x000fe20000000020 */
[----:B------:R-:W-:Y:S10]  /*1830*/  @P0 BRA `(.L_x_23) ;  /* 0x0000000000740947 */ /* 0x000ff40003800000 */
[----:B------:R-:W-:-:S04]  /*1840*/  LOP3.LUT R6, R9, 0x7ff00000, RZ, 0xc0, !PT ;  /* 0x7ff0000009067812 */ /* 0x000fc800078ec0ff */
[CC--:B------:R-:W-:Y:S02]  /*1850*/  VIADDMNMX R5, R3.reuse, -R6.reuse, 0xb9600000, !PT ;  /* 0xb960000003057446 */ /* 0x0c0fe40007800906 */
[----:B------:R-:W-:Y:S01]  /*1860*/  ISETP.GE.U32.AND P0, PT, R3, R6, PT ;  /* 0x000000060300720c */ /* 0x000fe20003f06070 */
[----:B------:R-:W-:Y:S01]  /*1870*/  IMAD.MOV.U32 R6, RZ, RZ, RZ ;  /* 0x000000ffff067224 */ /* 0x000fe200078e00ff */
[----:B------:R-:W-:Y:S02]  /*1880*/  VIMNMX R5, PT, PT, R5, 0x46a00000, PT ;  /* 0x46a0000005057848 */ /* 0x000fe40003fe0100 */
[----:B------:R-:W-:-:S05]  /*1890*/  SEL R4, R4, 0x63400000, !P0 ;  /* 0x6340000004047807 */ /* 0x000fca0004000000 */
[----:B------:R-:W-:-:S04]  /*18a0*/  IMAD.IADD R4, R5, 0x1, -R4 ;  /* 0x0000000105047824 */ /* 0x000fc800078e0a04 */
[----:B------:R-:W-:-:S06]  /*18b0*/  VIADD R7, R4, 0x7fe00000 ;  /* 0x7fe0000004077836 */ /* 0x000fcc0000000000 */
[----:B------:R-:W-:-:S10]  /*18c0*/  DMUL R32, R28, R6 ;  /* 0x000000061c207228 */ /* 0x000fd40000000000 */
[----:B------:R-:W-:-:S13]  /*18d0*/  FSETP.GTU.AND P0, PT, |R33|, 1.469367938527859385e-39, PT ;  /* 0x001000002100780b */ /* 0x000fda0003f0c200 */
[----:B------:R-:W-:Y:S05]  /*18e0*/  @P0 BRA `(.L_x_24) ;  /* 0x0000000000a80947 */ /* 0x000fea0003800000 */
[----:B------:R-:W-:Y:S01]  /*18f0*/  DFMA R10, R28, -R10, R30 ;  /* 0x8000000a1c0a722b */ /* 0x000fe2000000001e */
[----:B------:R-:W-:-:S09]  /*1900*/  IMAD.MOV.U32 R8, RZ, RZ, RZ ;  /* 0x000000ffff087224 */ /* 0x000fd200078e00ff */
[C---:B------:R-:W-:Y:S02]  /*1910*/  FSETP.NEU.AND P0, PT, R11.reuse, RZ, PT ;  /* 0x000000ff0b00720b */ /* 0x040fe40003f0d000 */
[----:B------:R-:W-:-:S04]  /*1920*/  LOP3.LUT R3, R11, 0x80000000, R9, 0x48, !PT ;  /* 0x800000000b037812 */ /* 0x000fc800078e4809 */
[----:B------:R-:W-:-:S07]  /*1930*/  LOP3.LUT R9, R3, R7, RZ, 0xfc, !PT ;  /* 0x0000000703097212 */ /* 0x000fce00078efcff */
[----:B------:R-:W-:Y:S05]  /*1940*/  @!P0 BRA `(.L_x_24) ;  /* 0x0000000000908947 */ /* 0x000fea0003800000 */
[----:B------:R-:W-:Y:S01]  /*1950*/  IMAD.MOV R7, RZ, RZ, -R4 ;  /* 0x000000ffff077224 */ /* 0x000fe200078e0a04 */
[----:B------:R-:W-:Y:S02]  /*1960*/  MOV R6, RZ ;  /* 0x000000ff00067202 */ /* 0x000fe40000000f00 */
[----:B------:R-:W-:-:S04]  /*1970*/  IADD3 R4, PT, PT, -R4, -0x43300000, RZ ;  /* 0xbcd0000004047810 */ /* 0x000fc80007ffe1ff */
[----:B------:R-:W-:Y:S02]  /*1980*/  DFMA R6, R32, -R6, R28 ;  /* 0x800000062006722b */ /* 0x000fe4000000001c */
[----:B------:R-:W-:-:S08]  /*1990*/  DMUL.RP R28, R28, R8 ;  /* 0x000000081c1c7228 */ /* 0x000fd00000008000 */
[----:B------:R-:W-:Y:S02]  /*19a0*/  FSETP.NEU.AND P0, PT, |R7|, R4, PT ;  /* 0x000000040700720b */ /* 0x000fe40003f0d200 */
[----:B------:R-:W-:Y:S02]  /*19b0*/  LOP3.LUT R3, R29, R3, RZ, 0x3c, !PT ;  /* 0x000000031d037212 */ /* 0x000fe400078e3cff */
[----:B------:R-:W-:Y:S02]  /*19c0*/  FSEL R4, R28, R32, !P0 ;  /* 0x000000201c047208 */ /* 0x000fe40004000000 */
[----:B------:R-:W-:-:S03]  /*19d0*/  FSEL R5, R3, R33, !P0 ;  /* 0x0000002103057208 */ /* 0x000fc60004000000 */
[----:B------:R-:W-:Y:S02]  /*19e0*/  IMAD.MOV.U32 R32, RZ, RZ, R4 ;  /* 0x000000ffff207224 */ /* 0x000fe400078e0004 */
[----:B------:R-:W-:Y:S01]  /*19f0*/  IMAD.MOV.U32 R33, RZ, RZ, R5 ;  /* 0x000000ffff217224 */ /* 0x000fe200078e0005 */
[----:B------:R-:W-:Y:S06]  /*1a00*/  BRA `(.L_x_24) ;  /* 0x0000000000607947 */ /* 0x000fec0003800000 */
.L_x_23:
[----:B------:R-:W-:-:S14]  /*1a10*/  DSETP.NAN.AND P0, PT, R26, R26, PT ;  /* 0x0000001a1a00722a */ /* 0x000fdc0003f08000 */
[----:B------:R-:W-:Y:S05]  /*1a20*/  @P0 BRA `(.L_x_25) ;  /* 0x00000000004c0947 */ /* 0x000fea0003800000 */
[----:B------:R-:W-:-:S14]  /*1a30*/  DSETP.NAN.AND P0, PT, R8, R8, PT ;  /* 0x000000080800722a */ /* 0x000fdc0003f08000 */
[----:B------:R-:W-:Y:S05]  /*1a40*/  @P0 BRA `(.L_x_26) ;  /* 0x0000000000340947 */ /* 0x000fea0003800000 */
[----:B------:R-:W-:Y:S01]  /*1a50*/  ISETP.NE.AND P0, PT, R5, R6, PT ;  /* 0x000000060500720c */ /* 0x000fe20003f05270 */
[----:B------:R-:W-:Y:S02]  /*1a60*/  IMAD.MOV.U32 R32, RZ, RZ, 0x0 ;  /* 0x00000000ff207424 */ /* 0x000fe400078e00ff */
[----:B------:R-:W-:-:S10]  /*1a70*/  IMAD.MOV.U32 R33, RZ, RZ, -0x80000 ;  /* 0xfff80000ff217424 */ /* 0x000fd400078e00ff */
[----:B------:R-:W-:Y:S05]  /*1a80*/  @!P0 BRA `(.L_x_24) ;  /* 0x0000000000408947 */ /* 0x000fea0003800000 */
[----:B------:R-:W-:Y:S02]  /*1a90*/  ISETP.NE.AND P0, PT, R5, 0x7ff00000, PT ;  /* 0x7ff000000500780c */ /* 0x000fe40003f05270 */
[----:B------:R-:W-:Y:S02]  /*1aa0*/  LOP3.LUT R3, R27, 0x80000000, R9, 0x48, !PT ;  /* 0x800000001b037812 */ /* 0x000fe400078e4809 */
[----:B------:R-:W-:-:S13]  /*1ab0*/  ISETP.EQ.OR P0, PT, R6, RZ, !P0 ;  /* 0x000000ff0600720c */ /* 0x000fda0004702670 */
[----:B------:R-:W-:Y:S01]  /*1ac0*/  @P0 LOP3.LUT R4, R3, 0x7ff00000, RZ, 0xfc, !PT ;  /* 0x7ff0000003040812 */ /* 0x000fe200078efcff */
[----:B------:R-:W-:Y:S02]  /*1ad0*/  @!P0 IMAD.MOV.U32 R32, RZ, RZ, RZ ;  /* 0x000000ffff208224 */ /* 0x000fe400078e00ff */
[----:B------:R-:W-:Y:S02]  /*1ae0*/  @!P0 IMAD.MOV.U32 R33, RZ, RZ, R3 ;  /* 0x000000ffff218224 */ /* 0x000fe400078e0003 */
[----:B------:R-:W-:Y:S02]  /*1af0*/  @P0 IMAD.MOV.U32 R32, RZ, RZ, RZ ;  /* 0x000000ffff200224 */ /* 0x000fe400078e00ff */
[----:B------:R-:W-:Y:S01]  /*1b00*/  @P0 IMAD.MOV.U32 R33, RZ, RZ, R4 ;  /* 0x000000ffff210224 */ /* 0x000fe200078e0004 */
[----:B------:R-:W-:Y:S06]  /*1b10*/  BRA `(.L_x_24) ;  /* 0x00000000001c7947 */ /* 0x000fec0003800000 */
.L_x_26:
[----:B------:R-:W-:Y:S01]  /*1b20*/  LOP3.LUT R3, R9, 0x80000, RZ, 0xfc, !PT ;  /* 0x0008000009037812 */ /* 0x000fe200078efcff */
[----:B------:R-:W-:-:S04]  /*1b30*/  IMAD.MOV.U32 R32, RZ, RZ, R8 ;  /* 0x000000ffff207224 */ /* 0x000fc800078e0008 */
[----:B------:R-:W-:Y:S01]  /*1b40*/  IMAD.MOV.U32 R33, RZ, RZ, R3 ;  /* 0x000000ffff217224 */ /* 0x000fe200078e0003 */
[----:B------:R-:W-:Y:S06]  /*1b50*/  BRA `(.L_x_24) ;  /* 0x00000000000c7947 */ /* 0x000fec0003800000 */
.L_x_25:
[----:B------:R-:W-:Y:S01]  /*1b60*/  LOP3.LUT R3, R27, 0x80000, RZ, 0xfc, !PT ;  /* 0x000800001b037812 */ /* 0x000fe200078efcff */
[----:B------:R-:W-:-:S04]  /*1b70*/  IMAD.MOV.U32 R32, RZ, RZ, R26 ;  /* 0x000000ffff207224 */ /* 0x000fc800078e001a */
[----:B------:R-:W-:-:S07]  /*1b80*/  IMAD.MOV.U32 R33, RZ, RZ, R3 ;  /* 0x000000ffff217224 */ /* 0x000fce00078e0003 */
.L_x_24:
[----:B------:R-:W-:Y:S05]  /*1b90*/  BSYNC.RECONVERGENT B2 ;  /* 0x0000000000027941 */ /* 0x000fea0003800200 */
.L_x_22:
[----:B------:R-:W-:Y:S01]  /*1ba0*/  IMAD.MOV.U32 R6, RZ, RZ, R2 ;  /* 0x000000ffff067224 */ /* 0x000fe200078e0002 */
[----:B------:R-:W-:Y:S01]  /*1bb0*/  MOV R3, R33 ;  /* 0x0000002100037202 */ /* 0x000fe20000000f00 */
[----:B------:R-:W-:Y:S02]  /*1bc0*/  IMAD.MOV.U32 R7, RZ, RZ, 0x0 ;  /* 0x00000000ff077424 */ /* 0x000fe400078e00ff */
[----:B------:R-:W-:Y:S02]  /*1bd0*/  IMAD.MOV.U32 R4, RZ, RZ, R32 ;  /* 0x000000ffff047224 */ /* 0x000fe400078e0020 */
[----:B------:R-:W-:Y:S05]  /*1be0*/  RET.REL.NODEC R6 `(_Z10mandelbrotPi) ;  /* 0xffffffe406047950 */ /* 0x000fea0003c3ffff */
        .weak           $__internal_1_$__cuda_sm20_dsqrt_rn_f64_mediumpath_v1
        .type           $__internal_1_$__cuda_sm20_dsqrt_rn_f64_mediumpath_v1,@function
        .size           $__internal_1_$__cuda_sm20_dsqrt_rn_f64_mediumpath_v1,(.L_x_33 - $__internal_1_$__cuda_sm20_dsqrt_rn_f64_mediumpath_v1)
$__internal_1_$__cuda_sm20_dsqrt_rn_f64_mediumpath_v1:
[----:B------:R-:W-:Y:S01]  /*1bf0*/  ISETP.GE.U32.AND P0, PT, R2, -0x3400000, PT ;  /* 0xfcc000000200780c */ /* 0x000fe20003f06070 */
[----:B------:R-:W-:Y:S01]  /*1c00*/  BSSY.RECONVERGENT B2, `(.L_x_27) ;  /* 0x0000024000027945 */ /* 0x000fe20003800200 */
[----:B------:R-:W-:-:S11]  /*1c10*/  IMAD.MOV.U32 R11, RZ, RZ, R3 ;  /* 0x000000ffff0b7224 */ /* 0x000fd600078e0003 */
[----:B------:R-:W-:Y:S05]  /*1c20*/  @!P0 BRA `(.L_x_28) ;  /* 0x0000000000208947 */ /* 0x000fea0003800000 */
[----:B------:R-:W-:-:S10]  /*1c30*/  DFMA.RM R4, R6, R10, R4 ;  /* 0x0000000a0604722b */ /* 0x000fd40000004004 */
[----:B------:R-:W-:-:S05]  /*1c40*/  IADD3 R2, P0, PT, R4, 0x1, RZ ;  /* 0x0000000104027810 */ /* 0x000fca0007f1e0ff */
[----:B------:R-:W-:-:S06]  /*1c50*/  IMAD.X R3, RZ, RZ, R5, P0 ;  /* 0x000000ffff037224 */ /* 0x000fcc00000e0605 */
[----:B------:R-:W-:-:S08]  /*1c60*/  DFMA.RP R8, -R4, R2, R8 ;  /* 0x000000020408722b */ /* 0x000fd00000008108 */
[----:B------:R-:W-:-:S06]  /*1c70*/  DSETP.GT.AND P0, PT, R8, RZ, PT ;  /* 0x000000ff0800722a */ /* 0x000fcc0003f04000 */
[----:B------:R-:W-:Y:S02]  /*1c80*/  FSEL R2, R2, R4, P0 ;  /* 0x0000000402027208 */ /* 0x000fe40000000000 */
[----:B------:R-:W-:Y:S01]  /*1c90*/  FSEL R3, R3, R5, P0 ;  /* 0x0000000503037208 */ /* 0x000fe20000000000 */
[----:B------:R-:W-:Y:S06]  /*1ca0*/  BRA `(.L_x_29) ;  /* 0x0000000000647947 */ /* 0x000fec0003800000 */
.L_x_28:
[----:B------:R-:W-:-:S14]  /*1cb0*/  DSETP.NE.AND P0, PT, R8, RZ, PT ;  /* 0x000000ff0800722a */ /* 0x000fdc0003f05000 */
[----:B------:R-:W-:Y:S05]  /*1cc0*/  @!P0 BRA `(.L_x_30) ;  /* 0x0000000000588947 */ /* 0x000fea0003800000 */
[----:B------:R-:W-:-:S13]  /*1cd0*/  ISETP.GE.AND P0, PT, R9, RZ, PT ;  /* 0x000000ff0900720c */ /* 0x000fda0003f06270 */
[----:B------:R-:W-:Y:S02]  /*1ce0*/  @!P0 IMAD.MOV.U32 R2, RZ, RZ, 0x0 ;  /* 0x00000000ff028424 */ /* 0x000fe400078e00ff */
[----:B------:R-:W-:Y:S01]  /*1cf0*/  @!P0 IMAD.MOV.U32 R3, RZ, RZ, -0x80000 ;  /* 0xfff80000ff038424 */ /* 0x000fe200078e00ff */
[----:B------:R-:W-:Y:S06]  /*1d00*/  @!P0 BRA `(.L_x_29) ;  /* 0x00000000004c8947 */ /* 0x000fec0003800000 */
[----:B------:R-:W-:-:S13]  /*1d10*/  ISETP.GT.AND P0, PT, R9, 0x7fefffff, PT ;  /* 0x7fefffff0900780c */ /* 0x000fda0003f04270 */
[----:B------:R-:W-:Y:S05]  /*1d20*/  @P0 BRA `(.L_x_30) ;  /* 0x0000000000400947 */ /* 0x000fea0003800000 */
[----:B------:R-:W-:Y:S01]  /*1d30*/  DMUL R8, R8, 8.11296384146066816958e+31 ;  /* 0x4690000008087828 */ /* 0x000fe20000000000 */
[----:B------:R-:W-:Y:S02]  /*1d40*/  IMAD.MOV.U32 R6, RZ, RZ, RZ ;  /* 0x000000ffff067224 */ /* 0x000fe400078e00ff */
[----:B------:R-:W-:Y:S02]  /*1d50*/  IMAD.MOV.U32 R2, RZ, RZ, 0x0 ;  /* 0x00000000ff027424 */ /* 0x000fe400078e00ff */
[----:B------:R-:W-:Y:S01]  /*1d60*/  IMAD.MOV.U32 R3, RZ, RZ, 0x3fd80000 ;  /* 0x3fd80000ff037424 */ /* 0x000fe200078e00ff */
[----:B------:R-:W0:Y:S02]  /*1d70*/  MUFU.RSQ64H R7, R9 ;  /* 0x0000000900077308 */ /* 0x000e240000001c00 */
[----:B0-----:R-:W-:-:S08]  /*1d80*/  DMUL R4, R6, R6 ;  /* 0x0000000606047228 */ /* 0x001fd00000000000 */
[----:B------:R-:W-:-:S08]  /*1d90*/  DFMA R4, R8, -R4, 1 ;  /* 0x3ff000000804742b */ /* 0x000fd00000000804 */
[----:B------:R-:W-:Y:S02]  /*1da0*/  DFMA R2, R4, R2, 0.5 ;  /* 0x3fe000000402742b */ /* 0x000fe40000000002 */
[----:B------:R-:W-:-:S08]  /*1db0*/  DMUL R4, R6, R4 ;  /* 0x0000000406047228 */ /* 0x000fd00000000000 */
[----:B------:R-:W-:-:S08]  /*1dc0*/  DFMA R4, R2, R4, R6 ;  /* 0x000000040204722b */ /* 0x000fd00000000006 */
[----:B------:R-:W-:Y:S02]  /*1dd0*/  DMUL R2, R8, R4 ;  /* 0x0000000408027228 */ /* 0x000fe40000000000 */
[----:B------:R-:W-:-:S06]  /*1de0*/  VIADD R5, R5, 0xfff00000 ;  /* 0xfff0000005057836 */ /* 0x000fcc0000000000 */
[----:B------:R-:W-:-:S08]  /*1df0*/  DFMA R6, R2, -R2, R8 ;  /* 0x800000020206722b */ /* 0x000fd00000000008 */
[----:B------:R-:W-:-:S10]  /*1e00*/  DFMA R2, R4, R6, R2 ;  /* 0x000000060402722b */ /* 0x000fd40000000002 */
[----:B------:R-:W-:Y:S01]  /*1e10*/  VIADD R3, R3, 0xfcb00000 ;  /* 0xfcb0000003037836 */ /* 0x000fe20000000000 */
[----:B------:R-:W-:Y:S06]  /*1e20*/  BRA `(.L_x_29) ;  /* 0x0000000000047947 */ /* 0x000fec0003800000 */
.L_x_30:
[----:B------:R-:W-:-:S11]  /*1e30*/  DADD R2, R8, R8 ;  /* 0x0000000008027229 */ /* 0x000fd60000000008 */
.L_x_29:
[----:B------:R-:W-:Y:S05]  /*1e40*/  BSYNC.RECONVERGENT B2 ;  /* 0x0000000000027941 */ /* 0x000fea0003800200 */
.L_x_27:
[----:B------:R-:W-:-:S04]  /*1e50*/  IMAD.MOV.U32 R27, RZ, RZ, 0x0 ;  /* 0x00000000ff1b7424 */ /* 0x000fc800078e00ff */
[----:B------:R-:W-:Y:S05]  /*1e60*/  RET.REL.NODEC R26 `(_Z10mandelbrotPi) ;  /* 0xffffffe01a647950 */ /* 0x000fea0003c3ffff */
.L_x_31:
[----:B------:R-:W-:-:S00]  /*1e70*/  BRA `(.L_x_31) ;  /* 0xfffffffc00fc7947 */ /* 0x000fc0000383ffff */
[----:B------:R-:W-:-:S00]  /*1e80*/  NOP ;  /* 0x0000000000007918 */ /* 0x000fc00000000000 */
[----:B------:R-:W-:-:S00]  /*1e90*/  NOP ;  /* 0x0000000000007918 */ /* 0x000fc00000000000 */
[----:B------:R-:W-:-:S00]  /*1ea0*/  NOP ;  /* 0x0000000000007918 */ /* 0x000fc00000000000 */
[----:B------:R-:W-:-:S00]  /*1eb0*/  NOP ;  /* 0x0000000000007918 */ /* 0x000fc00000000000 */
[----:B------:R-:W-:-:S00]  /*1ec0*/  NOP ;  /* 0x0000000000007918 */ /* 0x000fc00000000000 */
[----:B------:R-:W-:-:S00]  /*1ed0*/  NOP ;  /* 0x0000000000007918 */ /* 0x000fc00000000000 */
[----:B------:R-:W-:-:S00]  /*1ee0*/  NOP ;  /* 0x0000000000007918 */ /* 0x000fc00000000000 */
[----:B------:R-:W-:-:S00]  /*1ef0*/  NOP ;  /* 0x0000000000007918 */ /* 0x000fc00000000000 */
.L_x_33:


//--------------------- .nv.shared.reserved.0     --------------------------
	.section	.nv.shared.reserved.0,"aw",@nobits
	.weak		__nv_reservedSMEM_offset_0_alias
	.size		__nv_reservedSMEM_offset_0_alias, 0, 64
	.other		__nv_reservedSMEM_offset_0_alias,@"STO_CUDA_RESERVED_SHARED STV_DEFAULT"
__nv_reservedSMEM_offset_0_alias:
	.zero		0
	.zero		64


//--------------------- .nv.constant0._Z10mandelbrotPi --------------------------
	.section	.nv.constant0._Z10mandelbrotPi,"a",@progbits
	.sectionflags	@""
	.align	4
.nv.constant0._Z10mandelbrotPi:
	.zero		904


//--------------------- SYMBOLS --------------------------

	.type		.nv.reservedSmem.offset0,@object
	.size		.nv.reservedSmem.offset0,0x4
